	.headerflags	@"EF_CUDA_TEXMODE_UNIFIED EF_CUDA_64BIT_ADDRESS EF_CUDA_ACCELERATORS EF_CUDA_SM90 EF_CUDA_VIRTUAL_SM(EF_CUDA_SM90)"
	.elftype	@"ET_EXEC"


//--------------------- .nv.info                  --------------------------
	.section	.nv.info,"",@"SHT_CUDA_INFO"
	.align	4


	//----- nvinfo : EIATTR_REGCOUNT
	.align		4
        /*0000*/ 	.byte	0x04, 0x2f
        /*0002*/ 	.short	(.L_1 - .L_0)
	.align		4
.L_0:
        /*0004*/ 	.word	index@(triton_poi_fused_avg_pool2d_22)
        /*0008*/ 	.word	0x00000020


	//----- nvinfo : EIATTR_MIN_STACK_SIZE
	.align		4
.L_1:
        /*000c*/ 	.byte	0x04, 0x12
        /*000e*/ 	.short	(.L_3 - .L_2)
	.align		4
.L_2:
        /*0010*/ 	.word	index@(triton_poi_fused_avg_pool2d_22)
        /*0014*/ 	.word	0x00000000


	//----- nvinfo : EIATTR_FRAME_SIZE
	.align		4
.L_3:
        /*0018*/ 	.byte	0x04, 0x11
        /*001a*/ 	.short	(.L_5 - .L_4)
	.align		4
.L_4:
        /*001c*/ 	.word	index@(triton_poi_fused_avg_pool2d_22)
        /*0020*/ 	.word	0x00000000


	//----- nvinfo : EIATTR_MIN_STACK_SIZE
	.align		4
.L_5:
        /*0024*/ 	.byte	0x04, 0x12
        /*0026*/ 	.short	(.L_7 - .L_6)
	.align		4
.L_6:
        /*0028*/ 	.word	index@(triton_poi_fused_avg_pool2d_22)
        /*002c*/ 	.word	0x00000000
.L_7:


//--------------------- .nv.info.triton_poi_fused_avg_pool2d_22 --------------------------
	.section	.nv.info.triton_poi_fused_avg_pool2d_22,"",@"SHT_CUDA_INFO"
	.sectionflags	@""
	.align	4


	//----- nvinfo : EIATTR_CUDA_API_VERSION
	.align		4
        /*0000*/ 	.byte	0x04, 0x37
        /*0002*/ 	.short	(.L_9 - .L_8)
.L_8:
        /*0004*/ 	.word	0x0000007c


	//----- nvinfo : EIATTR_KPARAM_INFO
	.align		4
.L_9:
        /*0008*/ 	.byte	0x04, 0x17
        /*000a*/ 	.short	(.L_11 - .L_10)
.L_10:
        /*000c*/ 	.word	0x00000000
        /*0010*/ 	.short	0x0002
        /*0012*/ 	.short	0x0010
        /*0014*/ 	.byte	0x00, 0xf0, 0x11, 0x00


	//----- nvinfo : EIATTR_KPARAM_INFO
	.align		4
.L_11:
        /*0018*/ 	.byte	0x04, 0x17
        /*001a*/ 	.short	(.L_13 - .L_12)
.L_12:
        /*001c*/ 	.word	0x00000000
        /*0020*/ 	.short	0x0001
        /*0022*/ 	.short	0x0008
        /*0024*/ 	.byte	0x00, 0xf4, 0x21, 0x00


	//----- nvinfo : EIATTR_KPARAM_INFO
	.align		4
.L_13:
        /*0028*/ 	.byte	0x04, 0x17
        /*002a*/ 	.short	(.L_15 - .L_14)
.L_14:
        /*002c*/ 	.word	0x00000000
        /*0030*/ 	.short	0x0000
        /*0032*/ 	.short	0x0000
        /*0034*/ 	.byte	0x00, 0xf4, 0x21, 0x00


	//----- nvinfo : EIATTR_SPARSE_MMA_MASK
	.align		4
.L_15:
        /*0038*/ 	.byte	0x03, 0x50
        /*003a*/ 	.short	0x0000


	//----- nvinfo : EIATTR_MAXREG_COUNT
	.align		4
        /*003c*/ 	.byte	0x03, 0x1b
        /*003e*/ 	.short	0x00ff


	//----- nvinfo : EIATTR_EXIT_INSTR_OFFSETS
	.align		4
        /*0040*/ 	.byte	0x04, 0x1c
        /*0042*/ 	.short	(.L_17 - .L_16)


	//   ....[0]....
.L_16:
        /*0044*/ 	.word	0x000004f0


	//----- nvinfo : EIATTR_REQNTID
	.align		4
.L_17:
        /*0048*/ 	.byte	0x04, 0x10
        /*004a*/ 	.short	(.L_19 - .L_18)
.L_18:
        /*004c*/ 	.word	0x00000080
        /*0050*/ 	.word	0x00000001
        /*0054*/ 	.word	0x00000001


	//----- nvinfo : EIATTR_CBANK_PARAM_SIZE
	.align		4
.L_19:
        /*0058*/ 	.byte	0x03, 0x19
        /*005a*/ 	.short	0x0014


	//----- nvinfo : EIATTR_PARAM_CBANK
	.align		4
        /*005c*/ 	.byte	0x04, 0x0a
        /*005e*/ 	.short	(.L_21 - .L_20)
	.align		4
.L_20:
        /*0060*/ 	.word	index@(.nv.constant0.triton_poi_fused_avg_pool2d_22)
        /*0064*/ 	.short	0x0210
        /*0066*/ 	.short	0x0014


	//----- nvinfo : EIATTR_SW_WAR
	.align		4
.L_21:
        /*0068*/ 	.byte	0x04, 0x36
        /*006a*/ 	.short	(.L_23 - .L_22)
.L_22:
        /*006c*/ 	.word	0x00000008
.L_23:


//--------------------- .nv.callgraph             --------------------------
	.section	.nv.callgraph,"",@"SHT_CUDA_CALLGRAPH"
	.align	4
	.sectionentsize	8
	.align		4
        /*0000*/ 	.word	0x00000000
	.align		4
        /*0004*/ 	.word	0xffffffff
	.align		4
        /*0008*/ 	.word	0x00000000
	.align		4
        /*000c*/ 	.word	0xfffffffe
	.align		4
        /*0010*/ 	.word	0x00000000
	.align		4
        /*0014*/ 	.word	0xfffffffd
	.align		4
        /*0018*/ 	.word	0x00000000
	.align		4
        /*001c*/ 	.word	0xfffffffc


//--------------------- .text.triton_poi_fused_avg_pool2d_22 --------------------------
	.section	.text.triton_poi_fused_avg_pool2d_22,"ax",@progbits
	.align	128
        .global         triton_poi_fused_avg_pool2d_22
        .type           triton_poi_fused_avg_pool2d_22,@function
        .size           triton_poi_fused_avg_pool2d_22,(.L_x_1 - triton_poi_fused_avg_pool2d_22)
        .other          triton_poi_fused_avg_pool2d_22,@"STO_CUDA_ENTRY STV_DEFAULT"
triton_poi_fused_avg_pool2d_22:
.text.triton_poi_fused_avg_pool2d_22:
[----:B------:R-:W-:Y:S01]  /*0000*/  LDC R1, c[0x0][0x28] ;  /* 0x00000a00ff017b82 */ /* 0x000fe20000000800 */
[----:B------:R-:W1:Y:S01]  /*0010*/  S2R R0, SR_TID.X ;  /* 0x0000000000007919 */ /* 0x000e620000002100 */
[----:B------:R-:W-:Y:S01]  /*0020*/  ULDC.64 UR4, c[0x0][0x208] ;  /* 0x0000820000047ab9 */ /* 0x000fe20000000a00 */
[----:B------:R-:W2:Y:S01]  /*0030*/  S2R R3, SR_CTAID.X ;  /* 0x0000000000037919 */ /* 0x000ea20000002500 */
[----:B-1----:R-:W-:-:S04]  /*0040*/  LOP3.LUT R0, R0, 0x7f, RZ, 0xc0, !PT ;  /* 0x0000007f00007812 */ /* 0x002fc800078ec0ff */
[----:B--2---:R-:W-:Y:S02]  /*0050*/  LEA R0, R3, R0, 0x7 ;  /* 0x0000000003007211 */ /* 0x004fe400078e38ff */
[----:B------:R-:W1:Y:S02]  /*0060*/  LDC.64 R2, c[0x0][0x210] ;  /* 0x00008400ff027b82 */ /* 0x000e640000000a00 */
[----:B------:R-:W-:-:S04]  /*0070*/  SHF.R.S32.HI R5, RZ, 0x1f, R0 ;  /* 0x0000001fff057819 */ /* 0x000fc80000011400 */
[----:B------:R-:W-:-:S04]  /*0080*/  LEA.HI R5, R5, R0, RZ, 0xb ;  /* 0x0000000005057211 */ /* 0x000fc800078f58ff */
[C---:B------:R-:W-:Y:S02]  /*0090*/  SHF.L.U32 R4, R5.reuse, 0x4, RZ ;  /* 0x0000000405047819 */ /* 0x040fe400000006ff */
[----:B------:R-:W-:Y:S02]  /*00a0*/  LOP3.LUT R13, R5, 0xfffff800, RZ, 0xc0, !PT ;  /* 0xfffff800050d7812 */ /* 0x000fe400078ec0ff */
[----:B------:R-:W-:-:S04]  /*00b0*/  LOP3.LUT R4, R4, 0xffff8000, RZ, 0xc0, !PT ;  /* 0xffff800004047812 */ /* 0x000fc800078ec0ff */
[----:B------:R-:W-:-:S04]  /*00c0*/  IADD3 R13, R4, R0, -R13 ;  /* 0x00000000040d7210 */ /* 0x000fc80007ffe80d */
[----:B------:R-:W-:Y:S02]  /*00d0*/  IADD3 R15, R13, 0x800, RZ ;  /* 0x000008000d0f7810 */ /* 0x000fe40007ffe0ff */
[----:B------:R-:W-:Y:S01]  /*00e0*/  IADD3 R7, R13, 0x1000, RZ ;  /* 0x000010000d077810 */ /* 0x000fe20007ffe0ff */
[----:B-1----:R-:W-:-:S04]  /*00f0*/  IMAD.WIDE R4, R13, 0x4, R2 ;  /* 0x000000040d047825 */ /* 0x002fc800078e0202 */
[--C-:B------:R-:W-:Y:S01]  /*0100*/  IMAD.WIDE R14, R15, 0x4, R2.reuse ;  /* 0x000000040f0e7825 */ /* 0x100fe200078e0202 */
[----:B------:R-:W-:Y:S01]  /*0110*/  IADD3 R9, R13, 0x1800, RZ ;  /* 0x000018000d097810 */ /* 0x000fe20007ffe0ff */
[----:B------:R1:W2:Y:S02]  /*0120*/  LDG.E R23, desc[UR4][R4.64] ;  /* 0x0000000404177981 */ /* 0x0002a4000c1e1900 */
[--C-:B------:R-:W-:Y:S02]  /*0130*/  IMAD.WIDE R6, R7, 0x4, R2.reuse ;  /* 0x0000000407067825 */ /* 0x100fe400078e0202 */
[----:B------:R3:W2:Y:S01]  /*0140*/  LDG.E R14, desc[UR4][R14.64] ;  /* 0x000000040e0e7981 */ /* 0x0006a2000c1e1900 */
[----:B------:R-:W-:Y:S01]  /*0150*/  IADD3 R11, R13, 0x2000, RZ ;  /* 0x000020000d0b7810 */ /* 0x000fe20007ffe0ff */
[--C-:B------:R-:W-:Y:S02]  /*0160*/  IMAD.WIDE R8, R9, 0x4, R2.reuse ;  /* 0x0000000409087825 */ /* 0x100fe400078e0202 */
[----:B------:R4:W5:Y:S01]  /*0170*/  LDG.E R21, desc[UR4][R6.64] ;  /* 0x0000000406157981 */ /* 0x000962000c1e1900 */
[----:B------:R-:W-:Y:S01]  /*0180*/  IADD3 R17, R13, 0x2800, RZ ;  /* 0x000028000d117810 */ /* 0x000fe20007ffe0ff */
[----:B------:R-:W-:-:S02]  /*0190*/  IMAD.WIDE R10, R11, 0x4, R2 ;  /* 0x000000040b0a7825 */ /* 0x000fc400078e0202 */
[----:B------:R4:W5:Y:S01]  /*01a0*/  LDG.E R20, desc[UR4][R8.64] ;  /* 0x0000000408147981 */ /* 0x000962000c1e1900 */
[----:B------:R-:W-:Y:S01]  /*01b0*/  IADD3 R27, R13, 0x3000, RZ ;  /* 0x000030000d1b7810 */ /* 0x000fe20007ffe0ff */
[--C-:B-1----:R-:W-:Y:S02]  /*01c0*/  IMAD.WIDE R4, R17, 0x4, R2.reuse ;  /* 0x0000000411047825 */ /* 0x102fe400078e0202 */
[----:B------:R1:W5:Y:S01]  /*01d0*/  LDG.E R19, desc[UR4][R10.64] ;  /* 0x000000040a137981 */ /* 0x000362000c1e1900 */
[----:B------:R-:W-:Y:S01]  /*01e0*/  IADD3 R17, R13, 0x3800, RZ ;  /* 0x000038000d117810 */ /* 0x000fe20007ffe0ff */
[--C-:B------:R-:W-:Y:S02]  /*01f0*/  IMAD.WIDE R26, R27, 0x4, R2.reuse ;  /* 0x000000041b1a7825 */ /* 0x100fe400078e0202 */
[----:B------:R1:W5:Y:S01]  /*0200*/  LDG.E R18, desc[UR4][R4.64] ;  /* 0x0000000404127981 */ /* 0x000362000c1e1900 */
[----:B---3--:R-:W-:Y:S01]  /*0210*/  IADD3 R15, R13, 0x4000, RZ ;  /* 0x000040000d0f7810 */ /* 0x008fe20007ffe0ff */
[--C-:B----4-:R-:W-:Y:S01]  /*0220*/  IMAD.WIDE R6, R17, 0x4, R2.reuse ;  /* 0x0000000411067825 */ /* 0x110fe200078e0202 */
[----:B------:R-:W-:Y:S01]  /*0230*/  IADD3 R25, R13, 0x4800, RZ ;  /* 0x000048000d197810 */ /* 0x000fe20007ffe0ff */
[----:B------:R3:W4:Y:S02]  /*0240*/  LDG.E R17, desc[UR4][R26.64] ;  /* 0x000000041a117981 */ /* 0x000724000c1e1900 */
[--C-:B0-----:R-:W-:Y:S01]  /*0250*/  IMAD.WIDE R8, R15, 0x4, R2.reuse ;  /* 0x000000040f087825 */ /* 0x101fe200078e0202 */
[----:B------:R-:W-:Y:S01]  /*0260*/  IADD3 R29, R13, 0x5000, RZ ;  /* 0x000050000d1d7810 */ /* 0x000fe20007ffe0ff */
[----:B------:R0:W4:Y:S02]  /*0270*/  LDG.E R16, desc[UR4][R6.64] ;  /* 0x0000000406107981 */ /* 0x000124000c1e1900 */
[--C-:B------:R-:W-:Y:S01]  /*0280*/  IMAD.WIDE R24, R25, 0x4, R2.reuse ;  /* 0x0000000419187825 */ /* 0x100fe200078e0202 */
[----:B------:R-:W-:Y:S01]  /*0290*/  IADD3 R12, R13, 0x5800, RZ ;  /* 0x000058000d0c7810 */ /* 0x000fe20007ffe0ff */
[----:B------:R0:W4:Y:S02]  /*02a0*/  LDG.E R15, desc[UR4][R8.64] ;  /* 0x00000004080f7981 */ /* 0x000124000c1e1900 */
[--C-:B-1----:R-:W-:Y:S01]  /*02b0*/  IMAD.WIDE R10, R29, 0x4, R2.reuse ;  /* 0x000000041d0a7825 */ /* 0x102fe200078e0202 */
[----:B------:R-:W-:Y:S01]  /*02c0*/  IADD3 R29, R13, 0x6000, RZ ;  /* 0x000060000d1d7810 */ /* 0x000fe20007ffe0ff */
[----:B------:R-:W4:Y:S02]  /*02d0*/  LDG.E R24, desc[UR4][R24.64] ;  /* 0x0000000418187981 */ /* 0x000f24000c1e1900 */
[--C-:B------:R-:W-:Y:S01]  /*02e0*/  IMAD.WIDE R4, R12, 0x4, R2.reuse ;  /* 0x000000040c047825 */ /* 0x100fe200078e0202 */
[----:B---3--:R-:W-:Y:S01]  /*02f0*/  IADD3 R27, R13, 0x6800, RZ ;  /* 0x000068000d1b7810 */ /* 0x008fe20007ffe0ff */
[----:B------:R-:W3:Y:S02]  /*0300*/  LDG.E R10, desc[UR4][R10.64] ;  /* 0x000000040a0a7981 */ /* 0x000ee4000c1e1900 */
[--C-:B0-----:R-:W-:Y:S01]  /*0310*/  IMAD.WIDE R6, R29, 0x4, R2.reuse ;  /* 0x000000041d067825 */ /* 0x101fe200078e0202 */
[----:B------:R-:W-:Y:S01]  /*0320*/  IADD3 R29, R13, 0x7000, RZ ;  /* 0x000070000d1d7810 */ /* 0x000fe20007ffe0ff */
[----:B------:R0:W3:Y:S02]  /*0330*/  LDG.E R4, desc[UR4][R4.64] ;  /* 0x0000000404047981 */ /* 0x0000e4000c1e1900 */
[--C-:B------:R-:W-:Y:S01]  /*0340*/  IMAD.WIDE R8, R27, 0x4, R2.reuse ;  /* 0x000000041b087825 */ /* 0x100fe200078e0202 */
[----:B------:R-:W-:Y:S01]  /*0350*/  IADD3 R27, R13, 0x7800, RZ ;  /* 0x000078000d1b7810 */ /* 0x000fe20007ffe0ff */
[----:B------:R-:W3:Y:S02]  /*0360*/  LDG.E R6, desc[UR4][R6.64] ;  /* 0x0000000406067981 */ /* 0x000ee4000c1e1900 */
[----:B------:R-:W-:-:S02]  /*0370*/  IMAD.WIDE R12, R29, 0x4, R2 ;  /* 0x000000041d0c7825 */ /* 0x000fc400078e0202 */
[----:B------:R-:W3:Y:S02]  /*0380*/  LDG.E R8, desc[UR4][R8.64] ;  /* 0x0000000408087981 */ /* 0x000ee4000c1e1900 */
[----:B------:R-:W-:Y:S02]  /*0390*/  IMAD.WIDE R2, R27, 0x4, R2 ;  /* 0x000000041b027825 */ /* 0x000fe400078e0202 */
[----:B------:R-:W3:Y:S04]  /*03a0*/  LDG.E R12, desc[UR4][R12.64] ;  /* 0x000000040c0c7981 */ /* 0x000ee8000c1e1900 */
[----:B------:R-:W3:Y:S01]  /*03b0*/  LDG.E R2, desc[UR4][R2.64] ;  /* 0x0000000402027981 */ /* 0x000ee2000c1e1900 */
[----:B--2---:R-:W-:-:S04]  /*03c0*/  FADD R14, R23, R14 ;  /* 0x0000000e170e7221 */ /* 0x004fc80000000000 */
[----:B-----5:R-:W-:-:S04]  /*03d0*/  FADD R21, R21, R14 ;  /* 0x0000000e15157221 */ /* 0x020fc80000000000 */
[----:B------:R-:W-:-:S04]  /*03e0*/  FADD R20, R20, R21 ;  /* 0x0000001514147221 */ /* 0x000fc80000000000 */
[----:B------:R-:W-:-:S04]  /*03f0*/  FADD R19, R19, R20 ;  /* 0x0000001413137221 */ /* 0x000fc80000000000 */
[----:B------:R-:W-:-:S04]  /*0400*/  FADD R18, R18, R19 ;  /* 0x0000001312127221 */ /* 0x000fc80000000000 */
[----:B----4-:R-:W-:-:S04]  /*0410*/  FADD R17, R17, R18 ;  /* 0x0000001211117221 */ /* 0x010fc80000000000 */
[----:B------:R-:W-:-:S04]  /*0420*/  FADD R16, R16, R17 ;  /* 0x0000001110107221 */ /* 0x000fc80000000000 */
[----:B------:R-:W-:-:S04]  /*0430*/  FADD R15, R15, R16 ;  /* 0x000000100f0f7221 */ /* 0x000fc80000000000 */
[----:B0-----:R-:W-:Y:S02]  /*0440*/  FADD R5, R24, R15 ;  /* 0x0000000f18057221 */ /* 0x001fe40000000000 */
[----:B------:R-:W0:Y:S02]  /*0450*/  LDC.64 R14, c[0x0][0x218] ;  /* 0x00008600ff0e7b82 */ /* 0x000e240000000a00 */
[----:B---3--:R-:W-:-:S04]  /*0460*/  FADD R5, R10, R5 ;  /* 0x000000050a057221 */ /* 0x008fc80000000000 */
[----:B------:R-:W-:-:S04]  /*0470*/  FADD R5, R4, R5 ;  /* 0x0000000504057221 */ /* 0x000fc80000000000 */
[----:B------:R-:W-:-:S04]  /*0480*/  FADD R5, R6, R5 ;  /* 0x0000000506057221 */ /* 0x000fc80000000000 */
[----:B------:R-:W-:-:S04]  /*0490*/  FADD R5, R8, R5 ;  /* 0x0000000508057221 */ /* 0x000fc80000000000 */
[----:B------:R-:W-:-:S04]  /*04a0*/  FADD R5, R12, R5 ;  /* 0x000000050c057221 */ /* 0x000fc80000000000 */
[----:B------:R-:W-:Y:S01]  /*04b0*/  FADD R2, R2, R5 ;  /* 0x0000000502027221 */ /* 0x000fe20000000000 */
[----:B0-----:R-:W-:-:S04]  /*04c0*/  IMAD.WIDE R14, R0, 0x4, R14 ;  /* 0x00000004000e7825 */ /* 0x001fc800078e020e */
[----:B------:R-:W-:-:S05]  /*04d0*/  FMUL R3, R2, 0.0625 ;  /* 0x3d80000002037820 */ /* 0x000fca0000400000 */
[----:B------:R-:W-:Y:S01]  /*04e0*/  STG.E desc[UR4][R14.64], R3 ;  /* 0x000000030e007986 */ /* 0x000fe2000c101904 */
[----:B------:R-:W-:Y:S05]  /*04f0*/  EXIT ;  /* 0x000000000000794d */ /* 0x000fea0003800000 */
.L_x_0:
[----:B------:R-:W-:-:S00]  /*0500*/  BRA `(.L_x_0) ;  /* 0xfffffffc00fc7947 */ /* 0x000fc0000383ffff */
[----:B------:R-:W-:-:S00]  /*0510*/  NOP ;  /* 0x0000000000007918 */ /* 0x000fc00000000000 */
        /* <DEDUP_REMOVED lines=14> */
.L_x_1:


//--------------------- .nv.constant0.triton_poi_fused_avg_pool2d_22 --------------------------
	.section	.nv.constant0.triton_poi_fused_avg_pool2d_22,"a",@progbits
	.sectionflags	@""
	.align	4
.nv.constant0.triton_poi_fused_avg_pool2d_22:
	.zero		548
